	.headerflags	@"EF_CUDA_TEXMODE_UNIFIED EF_CUDA_64BIT_ADDRESS EF_CUDA_ACCELERATORS EF_CUDA_SM90 EF_CUDA_VIRTUAL_SM(EF_CUDA_SM90)"
	.elftype	@"ET_EXEC"


//--------------------- .nv.info                  --------------------------
	.section	.nv.info,"",@"SHT_CUDA_INFO"
	.align	4


	//----- nvinfo : EIATTR_REGCOUNT
	.align		4
        /*0000*/ 	.byte	0x04, 0x2f
        /*0002*/ 	.short	(.L_1 - .L_0)
	.align		4
.L_0:
        /*0004*/ 	.word	index@(triton_mm)
        /*0008*/ 	.word	0x00000072


	//----- nvinfo : EIATTR_MIN_STACK_SIZE
	.align		4
.L_1:
        /*000c*/ 	.byte	0x04, 0x12
        /*000e*/ 	.short	(.L_3 - .L_2)
	.align		4
.L_2:
        /*0010*/ 	.word	index@(triton_mm)
        /*0014*/ 	.word	0x00000000


	//----- nvinfo : EIATTR_FRAME_SIZE
	.align		4
.L_3:
        /*0018*/ 	.byte	0x04, 0x11
        /*001a*/ 	.short	(.L_5 - .L_4)
	.align		4
.L_4:
        /*001c*/ 	.word	index@(triton_mm)
        /*0020*/ 	.word	0x00000000


	//----- nvinfo : EIATTR_MIN_STACK_SIZE
	.align		4
.L_5:
        /*0024*/ 	.byte	0x04, 0x12
        /*0026*/ 	.short	(.L_7 - .L_6)
	.align		4
.L_6:
        /*0028*/ 	.word	index@(triton_mm)
        /*002c*/ 	.word	0x00000000
.L_7:


//--------------------- .nv.info.triton_mm        --------------------------
	.section	.nv.info.triton_mm,"",@"SHT_CUDA_INFO"
	.sectionflags	@""
	.align	4


	//----- nvinfo : EIATTR_CUDA_API_VERSION
	.align		4
        /*0000*/ 	.byte	0x04, 0x37
        /*0002*/ 	.short	(.L_9 - .L_8)
.L_8:
        /*0004*/ 	.word	0x0000007c


	//----- nvinfo : EIATTR_KPARAM_INFO
	.align		4
.L_9:
        /*0008*/ 	.byte	0x04, 0x17
        /*000a*/ 	.short	(.L_11 - .L_10)
.L_10:
        /*000c*/ 	.word	0x00000000
        /*0010*/ 	.short	0x0004
        /*0012*/ 	.short	0x001c
        /*0014*/ 	.byte	0x00, 0xf0, 0x11, 0x00


	//----- nvinfo : EIATTR_KPARAM_INFO
	.align		4
.L_11:
        /*0018*/ 	.byte	0x04, 0x17
        /*001a*/ 	.short	(.L_13 - .L_12)
.L_12:
        /*001c*/ 	.word	0x00000000
        /*0020*/ 	.short	0x0003
        /*0022*/ 	.short	0x0018
        /*0024*/ 	.byte	0x00, 0xf0, 0x11, 0x00


	//----- nvinfo : EIATTR_KPARAM_INFO
	.align		4
.L_13:
        /*0028*/ 	.byte	0x04, 0x17
        /*002a*/ 	.short	(.L_15 - .L_14)
.L_14:
        /*002c*/ 	.word	0x00000000
        /*0030*/ 	.short	0x0002
        /*0032*/ 	.short	0x0010
        /*0034*/ 	.byte	0x00, 0xf0, 0x21, 0x00


	//----- nvinfo : EIATTR_KPARAM_INFO
	.align		4
.L_15:
        /*0038*/ 	.byte	0x04, 0x17
        /*003a*/ 	.short	(.L_17 - .L_16)
.L_16:
        /*003c*/ 	.word	0x00000000
        /*0040*/ 	.short	0x0001
        /*0042*/ 	.short	0x0008
        /*0044*/ 	.byte	0x00, 0xf0, 0x21, 0x00


	//----- nvinfo : EIATTR_KPARAM_INFO
	.align		4
.L_17:
        /*0048*/ 	.byte	0x04, 0x17
        /*004a*/ 	.short	(.L_19 - .L_18)
.L_18:
        /*004c*/ 	.word	0x00000000
        /*0050*/ 	.short	0x0000
        /*0052*/ 	.short	0x0000
        /*0054*/ 	.byte	0x00, 0xf0, 0x21, 0x00


	//----- nvinfo : EIATTR_SPARSE_MMA_MASK
	.align		4
.L_19:
        /*0058*/ 	.byte	0x03, 0x50
        /*005a*/ 	.short	0x0000


	//----- nvinfo : EIATTR_MAXREG_COUNT
	.align		4
        /*005c*/ 	.byte	0x03, 0x1b
        /*005e*/ 	.short	0x00ff


	//----- nvinfo : EIATTR_COOP_GROUP_MASK_REGIDS
	.align		4
        /*0060*/ 	.byte	0x04, 0x29
        /*0062*/ 	.short	(.L_21 - .L_20)


	//   ....[0]....
.L_20:
        /*0064*/ 	.word	0xffffffff


	//----- nvinfo : EIATTR_COOP_GROUP_INSTR_OFFSETS
	.align		4
.L_21:
        /*0068*/ 	.byte	0x04, 0x28
        /*006a*/ 	.short	(.L_23 - .L_22)


	//   ....[0]....
.L_22:
        /*006c*/ 	.word	0x000011e0


	//----- nvinfo : EIATTR_EXIT_INSTR_OFFSETS
	.align		4
.L_23:
        /*0070*/ 	.byte	0x04, 0x1c
        /*0072*/ 	.short	(.L_25 - .L_24)


	//   ....[0]....
.L_24:
        /*0074*/ 	.word	0x00000050


	//   ....[1]....
        /*0078*/ 	.word	0x00001d90


	//   ....[2]....
        /*007c*/ 	.word	0x00001de0


	//----- nvinfo : EIATTR_MAX_THREADS
	.align		4
.L_25:
        /*0080*/ 	.byte	0x04, 0x05
        /*0082*/ 	.short	(.L_27 - .L_26)
.L_26:
        /*0084*/ 	.word	0x00000100
        /*0088*/ 	.word	0x00000001
        /*008c*/ 	.word	0x00000001


	//----- nvinfo : EIATTR_CBANK_PARAM_SIZE
	.align		4
.L_27:
        /*0090*/ 	.byte	0x03, 0x19
        /*0092*/ 	.short	0x0020


	//----- nvinfo : EIATTR_PARAM_CBANK
	.align		4
        /*0094*/ 	.byte	0x04, 0x0a
        /*0096*/ 	.short	(.L_29 - .L_28)
	.align		4
.L_28:
        /*0098*/ 	.word	index@(.nv.constant0.triton_mm)
        /*009c*/ 	.short	0x0210
        /*009e*/ 	.short	0x0020


	//----- nvinfo : EIATTR_SW_WAR
	.align		4
.L_29:
        /*00a0*/ 	.byte	0x04, 0x36
        /*00a2*/ 	.short	(.L_31 - .L_30)
.L_30:
        /*00a4*/ 	.word	0x00000008
.L_31:


//--------------------- .nv.callgraph             --------------------------
	.section	.nv.callgraph,"",@"SHT_CUDA_CALLGRAPH"
	.align	4
	.sectionentsize	8
	.align		4
        /*0000*/ 	.word	0x00000000
	.align		4
        /*0004*/ 	.word	0xffffffff
	.align		4
        /*0008*/ 	.word	0x00000000
	.align		4
        /*000c*/ 	.word	0xfffffffe
	.align		4
        /*0010*/ 	.word	0x00000000
	.align		4
        /*0014*/ 	.word	0xfffffffd
	.align		4
        /*0018*/ 	.word	0x00000000
	.align		4
        /*001c*/ 	.word	0xfffffffc


//--------------------- .text.triton_mm           --------------------------
	.section	.text.triton_mm,"ax",@progbits
	.sectionflags	@"SHF_BARRIERS=1"
	.align	128
        .global         triton_mm
        .type           triton_mm,@function
        .size           triton_mm,(.L_x_2 - triton_mm)
        .other          triton_mm,@"STO_CUDA_ENTRY STV_DEFAULT"
triton_mm:
.text.triton_mm:
[----:B------:R-:W1:Y:S02]  /*0000*/  LDC R1, c[0x0][0x28] ;  /* 0x00000a00ff017b82 */ /* 0x000e640000000800 */
[----:B------:R-:W2:Y:S02]  /*0010*/  LDC.64 R2, c[0x0][0x228] ;  /* 0x00008a00ff027b82 */ /* 0x000ea40000000a00 */
[----:B--2---:R-:W-:-:S04]  /*0020*/  IMAD.IADD R0, R3, 0x1, R2 ;  /* 0x0000000103007824 */ /* 0x004fc800078e0202 */
[----:B------:R-:W-:-:S05]  /*0030*/  IMAD R2, R0, 0xc00, RZ ;  /* 0x00000c0000027824 */ /* 0x000fca00078e02ff */
[----:B------:R-:W-:-:S13]  /*0040*/  ISETP.NE.AND P0, PT, R2, RZ, PT ;  /* 0x000000ff0200720c */ /* 0x000fda0003f05270 */
[----:B------:R-:W-:Y:S05]  /*0050*/  @!P0 EXIT ;  /* 0x000000000000894d */ /* 0x000fea0003800000 */
[----:B------:R-:W2:Y:S01]  /*0060*/  S2R R12, SR_CTAID.X ;  /* 0x00000000000c7919 */ /* 0x000ea20000002500 */
[----:B------:R-:W-:Y:S01]  /*0070*/  VIADD R2, R0, 0x7f ;  /* 0x0000007f00027836 */ /* 0x000fe20000000000 */
[----:B------:R-:W-:Y:S01]  /*0080*/  IABS R20, R0 ;  /* 0x0000000000147213 */ /* 0x000fe20000000000 */
[----:B------:R-:W3:Y:S01]  /*0090*/  S2UR UR14, SR_CgaCtaId ;  /* 0x00000000000e79c3 */ /* 0x000ee20000008800 */
[----:B------:R-:W-:Y:S01]  /*00a0*/  UMOV UR4, 0x400 ;  /* 0x0000040000047882 */ /* 0x000fe20000000000 */
[----:B------:R-:W-:Y:S01]  /*00b0*/  ULDC.64 UR18, c[0x0][0x208] ;  /* 0x0000820000127ab9 */ /* 0x000fe20000000a00 */
[----:B------:R-:W-:Y:S01]  /*00c0*/  SHF.R.S32.HI R3, RZ, 0x1f, R2 ;  /* 0x0000001fff037819 */ /* 0x000fe20000011402 */
[----:B------:R-:W4:Y:S01]  /*00d0*/  I2F.RP R10, R20 ;  /* 0x00000014000a7306 */ /* 0x000f220000209400 */
[----:B------:R-:W-:Y:S02]  /*00e0*/  CS2R R38, SRZ ;  /* 0x0000000000267805 */ /* 0x000fe4000001ff00 */
[----:B------:R-:W-:-:S02]  /*00f0*/  CS2R R40, SRZ ;  /* 0x0000000000287805 */ /* 0x000fc4000001ff00 */
[----:B------:R-:W-:Y:S01]  /*0100*/  LEA.HI R3, R3, R2, RZ, 0x7 ;  /* 0x0000000203037211 */ /* 0x000fe200078f38ff */
[----:B------:R-:W5:Y:S01]  /*0110*/  LDC.64 R32, c[0x0][0x218] ;  /* 0x00008600ff207b82 */ /* 0x000f620000000a00 */
[----:B------:R-:W-:Y:S02]  /*0120*/  CS2R R42, SRZ ;  /* 0x00000000002a7805 */ /* 0x000fe4000001ff00 */
[----:B------:R-:W-:Y:S02]  /*0130*/  CS2R R44, SRZ ;  /* 0x00000000002c7805 */ /* 0x000fe4000001ff00 */
[----:B------:R-:W-:Y:S02]  /*0140*/  CS2R R46, SRZ ;  /* 0x00000000002e7805 */ /* 0x000fe4000001ff00 */
[----:B------:R-:W-:Y:S02]  /*0150*/  CS2R R48, SRZ ;  /* 0x0000000000307805 */ /* 0x000fe4000001ff00 */
[----:B------:R-:W-:-:S02]  /*0160*/  CS2R R50, SRZ ;  /* 0x0000000000327805 */ /* 0x000fc4000001ff00 */
[----:B------:R-:W-:Y:S02]  /*0170*/  CS2R R52, SRZ ;  /* 0x0000000000347805 */ /* 0x000fe4000001ff00 */
[----:B------:R-:W-:Y:S02]  /*0180*/  CS2R R54, SRZ ;  /* 0x0000000000367805 */ /* 0x000fe4000001ff00 */
[----:B------:R-:W-:Y:S02]  /*0190*/  CS2R R56, SRZ ;  /* 0x0000000000387805 */ /* 0x000fe4000001ff00 */
[----:B------:R-:W-:Y:S02]  /*01a0*/  CS2R R58, SRZ ;  /* 0x00000000003a7805 */ /* 0x000fe4000001ff00 */
[----:B------:R-:W-:Y:S01]  /*01b0*/  CS2R R60, SRZ ;  /* 0x00000000003c7805 */ /* 0x000fe2000001ff00 */
[----:B----4-:R-:W-:Y:S01]  /*01c0*/  MUFU.RCP R10, R10 ;  /* 0x0000000a000a7308 */ /* 0x010fe20000001000 */
[----:B------:R-:W-:-:S02]  /*01d0*/  CS2R R62, SRZ ;  /* 0x00000000003e7805 */ /* 0x000fc4000001ff00 */
[----:B------:R-:W-:Y:S02]  /*01e0*/  CS2R R64, SRZ ;  /* 0x0000000000407805 */ /* 0x000fe4000001ff00 */
[----:B------:R-:W-:Y:S02]  /*01f0*/  CS2R R66, SRZ ;  /* 0x0000000000427805 */ /* 0x000fe4000001ff00 */
[----:B------:R-:W-:Y:S01]  /*0200*/  CS2R R68, SRZ ;  /* 0x0000000000447805 */ /* 0x000fe2000001ff00 */
[----:B---3--:R-:W-:Y:S01]  /*0210*/  UPRMT UR14, UR14, 0x654, UR4 ;  /* 0x000006540e0e7896 */ /* 0x008fe20008000004 */
[----:B------:R-:W-:Y:S02]  /*0220*/  CS2R R70, SRZ ;  /* 0x0000000000467805 */ /* 0x000fe4000001ff00 */
[----:B------:R-:W-:Y:S02]  /*0230*/  CS2R R72, SRZ ;  /* 0x0000000000487805 */ /* 0x000fe4000001ff00 */
[----:B------:R-:W-:-:S02]  /*0240*/  CS2R R74, SRZ ;  /* 0x00000000004a7805 */ /* 0x000fc4000001ff00 */
[----:B------:R-:W-:Y:S01]  /*0250*/  CS2R R76, SRZ ;  /* 0x00000000004c7805 */ /* 0x000fe2000001ff00 */
[C---:B--2---:R-:W-:Y:S01]  /*0260*/  IMAD.HI R4, R12.reuse, 0x2aaaaaab, RZ ;  /* 0x2aaaaaab0c047827 */ /* 0x044fe200078e02ff */
[----:B------:R-:W-:Y:S02]  /*0270*/  ISETP.GE.AND P2, PT, R12, RZ, PT ;  /* 0x000000ff0c00720c */ /* 0x000fe40003f46270 */
[----:B------:R-:W-:Y:S02]  /*0280*/  CS2R R78, SRZ ;  /* 0x00000000004e7805 */ /* 0x000fe4000001ff00 */
[----:B------:R-:W-:Y:S02]  /*0290*/  CS2R R80, SRZ ;  /* 0x0000000000507805 */ /* 0x000fe4000001ff00 */
[----:B------:R-:W-:Y:S02]  /*02a0*/  CS2R R82, SRZ ;  /* 0x0000000000527805 */ /* 0x000fe4000001ff00 */
[----:B------:R-:W-:-:S02]  /*02b0*/  SHF.R.U32.HI R5, RZ, 0x1f, R4 ;  /* 0x0000001fff057819 */ /* 0x000fc40000011604 */
[----:B------:R-:W-:Y:S02]  /*02c0*/  CS2R R84, SRZ ;  /* 0x0000000000547805 */ /* 0x000fe4000001ff00 */
[----:B------:R-:W-:Y:S01]  /*02d0*/  CS2R R86, SRZ ;  /* 0x0000000000567805 */ /* 0x000fe2000001ff00 */
[----:B------:R-:W-:Y:S01]  /*02e0*/  UMOV UR15, 0x3 ;  /* 0x00000003000f7882 */ /* 0x000fe20000000000 */
[----:B------:R-:W-:Y:S01]  /*02f0*/  LEA.HI.SX32 R5, R4, R5, 0x1b ;  /* 0x0000000504057211 */ /* 0x000fe200078fdaff */
[----:B------:R-:W-:Y:S01]  /*0300*/  UMOV UR16, 0xffffffff ;  /* 0xffffffff00107882 */ /* 0x000fe20000000000 */
[----:B------:R-:W-:Y:S01]  /*0310*/  UMOV UR4, URZ ;  /* 0x0000003f00047c82 */ /* 0x000fe20008000000 */
[----:B------:R-:W-:Y:S02]  /*0320*/  UMOV UR5, URZ ;  /* 0x0000003f00057c82 */ /* 0x000fe40008000000 */
[C---:B------:R-:W-:Y:S02]  /*0330*/  IMAD.SHL.U32 R4, R5.reuse, 0x8, RZ ;  /* 0x0000000805047824 */ /* 0x040fe400078e00ff */
[----:B------:R-:W-:-:S03]  /*0340*/  IMAD R5, R5, -0xc0, R12 ;  /* 0xffffff4005057824 */ /* 0x000fc600078e020c */
[----:B------:R-:W-:Y:S02]  /*0350*/  LEA.HI.SX32 R3, R3, -R4, 0x19 ;  /* 0x8000000403037211 */ /* 0x000fe400078fcaff */
[----:B------:R-:W-:Y:S02]  /*0360*/  IABS R14, R5 ;  /* 0x00000005000e7213 */ /* 0x000fe40000000000 */
[----:B------:R-:W-:-:S04]  /*0370*/  VIMNMX R6, R3, 0x8, PT ;  /* 0x0000000803067848 */ /* 0x000fc80003fe0100 */
[-C--:B------:R-:W-:Y:S02]  /*0380*/  IABS R11, R6.reuse ;  /* 0x00000006000b7213 */ /* 0x080fe40000000000 */
[-C--:B------:R-:W-:Y:S02]  /*0390*/  LOP3.LUT R5, R5, R6.reuse, RZ, 0x3c, !PT ;  /* 0x0000000605057212 */ /* 0x080fe400078e3cff */
[----:B------:R-:W2:Y:S02]  /*03a0*/  I2F.RP R7, R11 ;  /* 0x0000000b00077306 */ /* 0x000ea40000209400 */
[----:B------:R-:W-:Y:S02]  /*03b0*/  ISETP.GE.AND P4, PT, R5, RZ, PT ;  /* 0x000000ff0500720c */ /* 0x000fe40003f86270 */
[----:B------:R-:W-:-:S04]  /*03c0*/  LOP3.LUT R5, RZ, R6, RZ, 0x33, !PT ;  /* 0x00000006ff057212 */ /* 0x000fc800078e33ff */
[----:B--2---:R-:W2:Y:S02]  /*03d0*/  MUFU.RCP R7, R7 ;  /* 0x0000000700077308 */ /* 0x004ea40000001000 */
[----:B--2---:R-:W-:Y:S01]  /*03e0*/  VIADD R2, R7, 0xffffffe ;  /* 0x0ffffffe07027836 */ /* 0x004fe20000000000 */
[----:B------:R-:W-:-:S05]  /*03f0*/  IABS R7, R12 ;  /* 0x0000000c00077213 */ /* 0x000fca0000000000 */
[----:B------:R2:W3:Y:S02]  /*0400*/  F2I.FTZ.U32.TRUNC.NTZ R3, R2 ;  /* 0x0000000200037305 */ /* 0x0004e4000021f000 */
[----:B--2---:R-:W-:Y:S02]  /*0410*/  IMAD.MOV.U32 R2, RZ, RZ, RZ ;  /* 0x000000ffff027224 */ /* 0x004fe400078e00ff */
[----:B---3--:R-:W-:-:S04]  /*0420*/  IMAD.MOV R8, RZ, RZ, -R3 ;  /* 0x000000ffff087224 */ /* 0x008fc800078e0a03 */
[----:B------:R-:W-:Y:S01]  /*0430*/  IMAD R9, R8, R11, RZ ;  /* 0x0000000b08097224 */ /* 0x000fe200078e02ff */
[----:B------:R-:W-:-:S03]  /*0440*/  IABS R8, R6 ;  /* 0x0000000600087213 */ /* 0x000fc60000000000 */
[----:B------:R-:W-:-:S04]  /*0450*/  IMAD.HI.U32 R3, R3, R9, R2 ;  /* 0x0000000903037227 */ /* 0x000fc800078e0002 */
[----:B------:R-:W-:Y:S02]  /*0460*/  IMAD.MOV R9, RZ, RZ, -R8 ;  /* 0x000000ffff097224 */ /* 0x000fe400078e0a08 */
[----:B------:R-:W-:-:S04]  /*0470*/  IMAD.HI.U32 R2, R3, R7, RZ ;  /* 0x0000000703027227 */ /* 0x000fc800078e00ff */
[-C--:B------:R-:W-:Y:S02]  /*0480*/  IMAD R2, R2, R9.reuse, R7 ;  /* 0x0000000902027224 */ /* 0x080fe400078e0207 */
[----:B------:R-:W-:Y:S01]  /*0490*/  IMAD.HI.U32 R8, R3, R14, RZ ;  /* 0x0000000e03087227 */ /* 0x000fe200078e00ff */
[----:B------:R-:W2:Y:S02]  /*04a0*/  S2R R7, SR_TID.X ;  /* 0x0000000000077919 */ /* 0x000ea40000002100 */
[----:B------:R-:W-:Y:S01]  /*04b0*/  ISETP.GT.U32.AND P0, PT, R11, R2, PT ;  /* 0x000000020b00720c */ /* 0x000fe20003f04070 */
[----:B------:R-:W-:Y:S02]  /*04c0*/  IMAD R9, R8, R9, R14 ;  /* 0x0000000908097224 */ /* 0x000fe400078e020e */
[----:B------:R-:W-:-:S03]  /*04d0*/  VIADD R3, R10, 0xffffffe ;  /* 0x0ffffffe0a037836 */ /* 0x000fc60000000000 */
[----:B------:R-:W-:-:S03]  /*04e0*/  ISETP.GT.U32.AND P3, PT, R11, R9, PT ;  /* 0x000000090b00720c */ /* 0x000fc60003f64070 */
[----:B------:R-:W3:Y:S04]  /*04f0*/  F2I.FTZ.U32.TRUNC.NTZ R3, R3 ;  /* 0x0000000300037305 */ /* 0x000ee8000021f000 */
[----:B------:R-:W-:-:S05]  /*0500*/  @!P0 IMAD.IADD R2, R2, 0x1, -R11 ;  /* 0x0000000102028824 */ /* 0x000fca00078e0a0b */
[----:B------:R-:W-:Y:S01]  /*0510*/  ISETP.GT.U32.AND P0, PT, R11, R2, PT ;  /* 0x000000020b00720c */ /* 0x000fe20003f04070 */
[----:B------:R-:W-:Y:S02]  /*0520*/  @!P3 IMAD.IADD R9, R9, 0x1, -R11 ;  /* 0x000000010909b824 */ /* 0x000fe400078e0a0b */
[----:B------:R-:W-:-:S03]  /*0530*/  @!P3 VIADD R8, R8, 0x1 ;  /* 0x000000010808b836 */ /* 0x000fc60000000000 */
[----:B------:R-:W-:Y:S02]  /*0540*/  ISETP.GE.U32.AND P1, PT, R9, R11, PT ;  /* 0x0000000b0900720c */ /* 0x000fe40003f26070 */
[----:B--2---:R-:W-:-:S05]  /*0550*/  SHF.R.U32.HI R10, RZ, 0x3, R7 ;  /* 0x00000003ff0a7819 */ /* 0x004fca0000011607 */
[----:B------:R-:W-:Y:S01]  /*0560*/  @!P0 IMAD.IADD R2, R2, 0x1, -R11 ;  /* 0x0000000102028824 */ /* 0x000fe200078e0a0b */
[----:B------:R-:W-:Y:S01]  /*0570*/  ISETP.NE.AND P0, PT, R6, RZ, PT ;  /* 0x000000ff0600720c */ /* 0x000fe20003f05270 */
[----:B---3--:R-:W-:Y:S01]  /*0580*/  IMAD.MOV R11, RZ, RZ, -R3 ;  /* 0x000000ffff0b7224 */ /* 0x008fe200078e0a03 */
[----:B------:R-:W-:Y:S01]  /*0590*/  SGXT.U32 R10, R10, 0x5 ;  /* 0x000000050a0a781a */ /* 0x000fe20000000000 */
[----:B------:R-:W-:Y:S01]  /*05a0*/  @!P2 IMAD.MOV R2, RZ, RZ, -R2 ;  /* 0x000000ffff02a224 */ /* 0x000fe200078e0a02 */
[--C-:B------:R-:W-:Y:S01]  /*05b0*/  SHF.R.U32.HI R99, RZ, 0x4, R7.reuse ;  /* 0x00000004ff637819 */ /* 0x100fe20000011607 */
[----:B------:R-:W-:Y:S01]  /*05c0*/  IMAD R11, R11, R20, RZ ;  /* 0x000000140b0b7224 */ /* 0x000fe200078e02ff */
[----:B------:R-:W-:Y:S01]  /*05d0*/  SHF.R.U32.HI R98, RZ, 0x5, R7 ;  /* 0x00000005ff627819 */ /* 0x000fe20000011607 */
[----:B------:R-:W-:Y:S01]  /*05e0*/  @P1 VIADD R8, R8, 0x1 ;  /* 0x0000000108081836 */ /* 0x000fe20000000000 */
[----:B------:R-:W-:Y:S01]  /*05f0*/  SEL R9, R5, R2, !P0 ;  /* 0x0000000205097207 */ /* 0x000fe20004000000 */
[----:B------:R-:W-:Y:S01]  /*0600*/  IMAD.MOV.U32 R2, RZ, RZ, RZ ;  /* 0x000000ffff027224 */ /* 0x000fe200078e00ff */
[----:B------:R-:W-:Y:S01]  /*0610*/  SGXT.U32 R99, R99, 0x1 ;  /* 0x000000016363781a */ /* 0x000fe20000000000 */
[----:B------:R-:W-:Y:S01]  /*0620*/  @!P4 IMAD.MOV R8, RZ, RZ, -R8 ;  /* 0x000000ffff08c224 */ /* 0x000fe200078e0a08 */
[----:B------:R-:W-:Y:S01]  /*0630*/  LOP3.LUT R111, R98, 0x7fffffc, RZ, 0xc0, !PT ;  /* 0x07fffffc626f7812 */ /* 0x000fe200078ec0ff */
[----:B------:R-:W-:Y:S01]  /*0640*/  IMAD.HI.U32 R6, R3, R11, R2 ;  /* 0x0000000b03067227 */ /* 0x000fe200078e0002 */
[----:B------:R-:W-:-:S02]  /*0650*/  SHF.R.U32.HI R3, RZ, 0x4, R7 ;  /* 0x00000004ff037819 */ /* 0x000fc40000011607 */
[----:B------:R-:W-:Y:S01]  /*0660*/  SEL R5, R5, R8, !P0 ;  /* 0x0000000805057207 */ /* 0x000fe20004000000 */
[----:B------:R-:W-:Y:S01]  /*0670*/  IMAD.IADD R2, R4, 0x1, R9 ;  /* 0x0000000104027824 */ /* 0x000fe200078e0209 */
[----:B------:R-:W-:Y:S02]  /*0680*/  IABS R4, R0 ;  /* 0x0000000000047213 */ /* 0x000fe40000000000 */
[----:B------:R-:W-:Y:S01]  /*0690*/  SGXT.U32 R3, R3, 0x4 ;  /* 0x000000040303781a */ /* 0x000fe20000000000 */
[----:B------:R-:W-:Y:S02]  /*06a0*/  IMAD.SHL.U32 R2, R2, 0x80, RZ ;  /* 0x0000008002027824 */ /* 0x000fe400078e00ff */
[----:B------:R-:W-:Y:S02]  /*06b0*/  IMAD.MOV R15, RZ, RZ, -R4 ;  /* 0x000000ffff0f7224 */ /* 0x000fe400078e0a04 */
[----:B------:R-:W-:Y:S01]  /*06c0*/  IMAD.SHL.U32 R5, R5, 0x80, RZ ;  /* 0x0000008005057824 */ /* 0x000fe200078e00ff */
[----:B------:R-:W-:-:S02]  /*06d0*/  LOP3.LUT R4, R2, R10, RZ, 0xfc, !PT ;  /* 0x0000000a02047212 */ /* 0x000fc400078efcff */
[----:B------:R-:W-:Y:S02]  /*06e0*/  LOP3.LUT R9, R2, 0x40, R10, 0xfe, !PT ;  /* 0x0000004002097812 */ /* 0x000fe400078efe0a */
[----:B------:R-:W-:Y:S02]  /*06f0*/  IABS R11, R4 ;  /* 0x00000004000b7213 */ /* 0x000fe40000000000 */
[----:B------:R-:W-:Y:S02]  /*0700*/  LOP3.LUT R3, R2, R3, RZ, 0xfc, !PT ;  /* 0x0000000302037212 */ /* 0x000fe400078efcff */
[----:B------:R-:W-:Y:S02]  /*0710*/  LOP3.LUT R8, R2, 0x20, R10, 0xfe, !PT ;  /* 0x0000002002087812 */ /* 0x000fe400078efe0a */
[----:B------:R-:W-:Y:S01]  /*0720*/  LOP3.LUT R22, R2, 0x60, R10, 0xfe, !PT ;  /* 0x0000006002167812 */ /* 0x000fe200078efe0a */
[----:B------:R-:W-:Y:S01]  /*0730*/  IMAD.HI.U32 R2, R6, R11, RZ ;  /* 0x0000000b06027227 */ /* 0x000fe200078e00ff */
[----:B------:R-:W-:-:S02]  /*0740*/  ISETP.GE.AND P1, PT, R9, RZ, PT ;  /* 0x000000ff0900720c */ /* 0x000fc40003f26270 */
[----:B------:R-:W-:Y:S01]  /*0750*/  IABS R9, R9 ;  /* 0x0000000900097213 */ /* 0x000fe20000000000 */
[----:B------:R-:W-:Y:S01]  /*0760*/  IMAD R11, R2, R15, R11 ;  /* 0x0000000f020b7224 */ /* 0x000fe200078e020b */
[----:B------:R-:W-:Y:S01]  /*0770*/  ISETP.GE.AND P2, PT, R8, RZ, PT ;  /* 0x000000ff0800720c */ /* 0x000fe20003f46270 */
[----:B------:R-:W-:Y:S01]  /*0780*/  IMAD.SHL.U32 R2, R7, 0x8, RZ ;  /* 0x0000000807027824 */ /* 0x000fe200078e00ff */
[----:B------:R-:W-:Y:S01]  /*0790*/  IABS R13, R8 ;  /* 0x00000008000d7213 */ /* 0x000fe20000000000 */
[----:B------:R-:W-:Y:S01]  /*07a0*/  IMAD.HI.U32 R8, R6, R9, RZ ;  /* 0x0000000906087227 */ /* 0x000fe200078e00ff */
[----:B------:R-:W-:Y:S02]  /*07b0*/  IABS R17, R22 ;  /* 0x0000001600117213 */ /* 0x000fe40000000000 */
[----:B------:R-:W-:Y:S01]  /*07c0*/  ISETP.GE.AND P0, PT, R4, RZ, PT ;  /* 0x000000ff0400720c */ /* 0x000fe20003f06270 */
[----:B------:R-:W-:Y:S01]  /*07d0*/  IMAD.HI.U32 R4, R6, R13, RZ ;  /* 0x0000000d06047227 */ /* 0x000fe200078e00ff */
[----:B------:R-:W-:-:S02]  /*07e0*/  ISETP.GT.U32.AND P6, PT, R20, R11, PT ;  /* 0x0000000b1400720c */ /* 0x000fc40003fc4070 */
[----:B------:R-:W-:Y:S01]  /*07f0*/  LOP3.LUT R25, R5, 0x40, R10, 0xfe, !PT ;  /* 0x0000004005197812 */ /* 0x000fe200078efe0a */
[----:B------:R-:W-:Y:S01]  /*0800*/  IMAD R14, R8, R15, R9 ;  /* 0x0000000f080e7224 */ /* 0x000fe200078e0209 */
[----:B------:R-:W-:Y:S01]  /*0810*/  LOP3.LUT R26, R5, 0x20, R10, 0xfe, !PT ;  /* 0x00000020051a7812 */ /* 0x000fe200078efe0a */
[----:B------:R-:W-:Y:S01]  /*0820*/  IMAD.HI.U32 R8, R6, R17, RZ ;  /* 0x0000001106087227 */ /* 0x000fe200078e00ff */
[----:B------:R-:W-:Y:S02]  /*0830*/  LOP3.LUT R27, R5, 0x60, R10, 0xfe, !PT ;  /* 0x00000060051b7812 */ /* 0x000fe400078efe0a */
[----:B------:R-:W-:Y:S01]  /*0840*/  ISETP.GT.U32.AND P4, PT, R20, R14, PT ;  /* 0x0000000e1400720c */ /* 0x000fe20003f84070 */
[-C--:B------:R-:W-:Y:S01]  /*0850*/  IMAD R13, R4, R15.reuse, R13 ;  /* 0x0000000f040d7224 */ /* 0x080fe200078e020d */
[----:B------:R-:W-:Y:S01]  /*0860*/  LOP3.LUT R9, R2, 0x38, R7, 0x48, !PT ;  /* 0x0000003802097812 */ /* 0x000fe200078e4807 */
[----:B------:R-:W-:Y:S01]  /*0870*/  IMAD R15, R8, R15, R17 ;  /* 0x0000000f080f7224 */ /* 0x000fe200078e0211 */
[----:B------:R-:W-:Y:S01]  /*0880*/  LOP3.LUT R4, R10, 0x20, RZ, 0xfc, !PT ;  /* 0x000000200a047812 */ /* 0x000fe200078efcff */
[----:B------:R-:W-:Y:S01]  /*0890*/  @!P6 IMAD.IADD R11, R11, 0x1, -R20 ;  /* 0x000000010b0be824 */ /* 0x000fe200078e0a14 */
[C---:B------:R-:W-:Y:S01]  /*08a0*/  ISETP.GT.U32.AND P3, PT, R20.reuse, R13, PT ;  /* 0x0000000d1400720c */ /* 0x040fe20003f64070 */
[----:B------:R-:W-:Y:S01]  /*08b0*/  IMAD.HI R16, R25, 0x2aaaaaab, RZ ;  /* 0x2aaaaaab19107827 */ /* 0x000fe200078e02ff */
[----:B------:R-:W-:-:S02]  /*08c0*/  ISETP.GT.U32.AND P5, PT, R20, R15, PT ;  /* 0x0000000f1400720c */ /* 0x000fc40003fa4070 */
[----:B------:R-:W-:Y:S01]  /*08d0*/  ISETP.GT.U32.AND P6, PT, R20, R11, PT ;  /* 0x0000000b1400720c */ /* 0x000fe20003fc4070 */
[----:B------:R-:W-:Y:S01]  /*08e0*/  IMAD.HI R12, R26, 0x2aaaaaab, RZ ;  /* 0x2aaaaaab1a0c7827 */ /* 0x000fe200078e02ff */
[----:B------:R-:W-:Y:S02]  /*08f0*/  SHF.R.U32.HI R21, RZ, 0x1f, R16 ;  /* 0x0000001fff157819 */ /* 0x000fe40000011610 */
[----:B------:R-:W-:Y:S01]  /*0900*/  LOP3.LUT R6, R10, 0x40, RZ, 0xfc, !PT ;  /* 0x000000400a067812 */ /* 0x000fe200078efcff */
[----:B------:R-:W-:Y:S01]  /*0910*/  IMAD.HI R18, R27, 0x2aaaaaab, RZ ;  /* 0x2aaaaaab1b127827 */ /* 0x000fe200078e02ff */
[----:B------:R-:W-:Y:S02]  /*0920*/  SHF.R.U32.HI R19, RZ, 0x1f, R12 ;  /* 0x0000001fff137819 */ /* 0x000fe4000001160c */
[----:B------:R-:W-:Y:S01]  /*0930*/  LEA.HI R16, R16, R21, RZ, 0x17 ;  /* 0x0000001510107211 */ /* 0x000fe200078fb8ff */
[----:B------:R-:W-:Y:S01]  /*0940*/  @!P3 IMAD.IADD R13, R13, 0x1, -R20 ;  /* 0x000000010d0db824 */ /* 0x000fe200078e0a14 */
[----:B------:R-:W-:Y:S01]  /*0950*/  SHF.R.U32.HI R23, RZ, 0x1f, R18 ;  /* 0x0000001fff177819 */ /* 0x000fe20000011612 */
[--C-:B------:R-:W-:Y:S01]  /*0960*/  @!P4 IMAD.IADD R14, R14, 0x1, -R20.reuse ;  /* 0x000000010e0ec824 */ /* 0x100fe200078e0a14 */
[----:B------:R-:W-:Y:S01]  /*0970*/  LOP3.LUT R8, R10, 0x60, RZ, 0xfc, !PT ;  /* 0x000000600a087812 */ /* 0x000fe200078efcff */
[--C-:B------:R-:W-:Y:S01]  /*0980*/  @!P5 IMAD.IADD R15, R15, 0x1, -R20.reuse ;  /* 0x000000010f0fd824 */ /* 0x100fe200078e0a14 */
[C---:B------:R-:W-:Y:S01]  /*0990*/  ISETP.GT.U32.AND P5, PT, R20.reuse, R13, PT ;  /* 0x0000000d1400720c */ /* 0x040fe20003fa4070 */
[----:B------:R-:W-:Y:S01]  /*09a0*/  @!P6 IMAD.IADD R11, R11, 0x1, -R20 ;  /* 0x000000010b0be824 */ /* 0x000fe200078e0a14 */
[----:B------:R-:W-:Y:S01]  /*09b0*/  ISETP.GT.U32.AND P4, PT, R20, R14, PT ;  /* 0x0000000e1400720c */ /* 0x000fe20003f84070 */
[--C-:B------:R-:W-:Y:S01]  /*09c0*/  IMAD R4, R4, 0x40, R9.reuse ;  /* 0x0000004004047824 */ /* 0x100fe200078e0209 */
[----:B------:R-:W-:Y:S01]  /*09d0*/  ISETP.GT.U32.AND P3, PT, R20, R15, PT ;  /* 0x0000000f1400720c */ /* 0x000fe20003f64070 */
[--C-:B------:R-:W-:Y:S01]  /*09e0*/  IMAD R6, R6, 0x40, R9.reuse ;  /* 0x0000004006067824 */ /* 0x100fe200078e0209 */
[----:B------:R-:W-:Y:S01]  /*09f0*/  LEA.HI R19, R12, R19, RZ, 0x17 ;  /* 0x000000130c137211 */ /* 0x000fe200078fb8ff */
[----:B------:R-:W-:Y:S01]  /*0a00*/  IMAD R8, R8, 0x40, R9 ;  /* 0x0000004008087824 */ /* 0x000fe200078e0209 */
[----:B------:R-:W-:Y:S01]  /*0a10*/  LEA.HI R18, R18, R23, RZ, 0x17 ;  /* 0x0000001712127211 */ /* 0x000fe200078fb8ff */
[----:B------:R-:W-:Y:S01]  /*0a20*/  IMAD R23, R16, -0xc00, R25 ;  /* 0xfffff40010177824 */ /* 0x000fe200078e0219 */
[----:B------:R-:W-:Y:S01]  /*0a30*/  LOP3.LUT R24, R5, R10, RZ, 0xfc, !PT ;  /* 0x0000000a05187212 */ /* 0x000fe200078efcff */
[----:B------:R-:W-:Y:S01]  /*0a40*/  IMAD R21, R19, -0xc00, R26 ;  /* 0xfffff40013157824 */ /* 0x000fe200078e021a */
[----:B------:R-:W-:Y:S01]  /*0a50*/  ISETP.GE.AND P6, PT, R22, RZ, PT ;  /* 0x000000ff1600720c */ /* 0x000fe20003fc6270 */
[----:B------:R-:W-:Y:S01]  /*0a60*/  IMAD R25, R18, -0xc00, R27 ;  /* 0xfffff40012197824 */ /* 0x000fe200078e021b */
[----:B------:R-:W-:Y:S01]  /*0a70*/  LOP3.LUT R12, RZ, R0, RZ, 0x33, !PT ;  /* 0x00000000ff0c7212 */ /* 0x000fe200078e33ff */
[----:B------:R-:W-:Y:S01]  /*0a80*/  IMAD R9, R10, 0x40, R9 ;  /* 0x000000400a097824 */ /* 0x000fe200078e0209 */
[----:B------:R-:W2:Y:S01]  /*0a90*/  LDC.64 R18, c[0x0][0x210] ;  /* 0x00008400ff127b82 */ /* 0x000ea20000000a00 */
[----:B------:R-:W-:-:S04]  /*0aa0*/  IMAD.HI R10, R24, 0x2aaaaaab, RZ ;  /* 0x2aaaaaab180a7827 */ /* 0x000fc800078e02ff */
[----:B------:R-:W-:Y:S01]  /*0ab0*/  @!P5 IMAD.IADD R13, R13, 0x1, -R20 ;  /* 0x000000010d0dd824 */ /* 0x000fe200078e0a14 */
[----:B------:R-:W-:Y:S01]  /*0ac0*/  SHF.R.U32.HI R17, RZ, 0x1f, R10 ;  /* 0x0000001fff117819 */ /* 0x000fe2000001160a */
[--C-:B------:R-:W-:Y:S02]  /*0ad0*/  @!P4 IMAD.IADD R14, R14, 0x1, -R20.reuse ;  /* 0x000000010e0ec824 */ /* 0x100fe400078e0a14 */
[----:B------:R-:W-:Y:S01]  /*0ae0*/  @!P3 IMAD.IADD R15, R15, 0x1, -R20 ;  /* 0x000000010f0fb824 */ /* 0x000fe200078e0a14 */
[----:B------:R-:W-:Y:S01]  /*0af0*/  LEA.HI R17, R10, R17, RZ, 0x17 ;  /* 0x000000110a117211 */ /* 0x000fe200078fb8ff */
[----:B------:R-:W-:Y:S01]  /*0b00*/  @!P0 IMAD.MOV R11, RZ, RZ, -R11 ;  /* 0x000000ffff0b8224 */ /* 0x000fe200078e0a0b */
[----:B------:R-:W-:Y:S01]  /*0b10*/  ISETP.NE.AND P3, PT, R0, RZ, PT ;  /* 0x000000ff0000720c */ /* 0x000fe20003f65270 */
[----:B------:R-:W-:Y:S01]  /*0b20*/  @!P2 IMAD.MOV R13, RZ, RZ, -R13 ;  /* 0x000000ffff0da224 */ /* 0x000fe200078e0a0d */
[----:B------:R-:W-:Y:S01]  /*0b30*/  LOP3.LUT R10, R2, 0x38, RZ, 0xc0, !PT ;  /* 0x00000038020a7812 */ /* 0x000fe200078ec0ff */
[----:B------:R-:W-:Y:S01]  /*0b40*/  @!P1 IMAD.MOV R14, RZ, RZ, -R14 ;  /* 0x000000ffff0e9224 */ /* 0x000fe200078e0a0e */
[C---:B------:R-:W-:Y:S01]  /*0b50*/  SEL R11, R12.reuse, R11, !P3 ;  /* 0x0000000b0c0b7207 */ /* 0x040fe20005800000 */
[----:B------:R-:W-:Y:S01]  /*0b60*/  @!P6 IMAD.MOV R15, RZ, RZ, -R15 ;  /* 0x000000ffff0fe224 */ /* 0x000fe200078e0a0f */
[C---:B------:R-:W-:Y:S01]  /*0b70*/  SEL R35, R12.reuse, R13, !P3 ;  /* 0x0000000d0c237207 */ /* 0x040fe20005800000 */
[----:B------:R-:W-:Y:S01]  /*0b80*/  IMAD R17, R17, -0xc00, R24 ;  /* 0xfffff40011117824 */ /* 0x000fe200078e0218 */
[C---:B------:R-:W-:Y:S01]  /*0b90*/  SEL R37, R12.reuse, R14, !P3 ;  /* 0x0000000e0c257207 */ /* 0x040fe20005800000 */
[--C-:B------:R-:W-:Y:S01]  /*0ba0*/  IMAD R13, R11, 0xc00, R10.reuse ;  /* 0x00000c000b0d7824 */ /* 0x100fe200078e020a */
[----:B------:R-:W-:Y:S01]  /*0bb0*/  SEL R15, R12, R15, !P3 ;  /* 0x0000000f0c0f7207 */ /* 0x000fe20005800000 */
[----:B------:R-:W-:-:S02]  /*0bc0*/  IMAD R27, R17, 0xc00, R10 ;  /* 0x00000c00111b7824 */ /* 0x000fc400078e020a */
[--C-:B------:R-:W-:Y:S02]  /*0bd0*/  IMAD R29, R21, 0xc00, R10.reuse ;  /* 0x00000c00151d7824 */ /* 0x100fe400078e020a */
[--C-:B------:R-:W-:Y:S01]  /*0be0*/  IMAD R11, R35, 0xc00, R10.reuse ;  /* 0x00000c00230b7824 */ /* 0x100fe200078e020a */
[----:B------:R-:W-:Y:S01]  /*0bf0*/  LEA R35, R8, UR14, 0x1 ;  /* 0x0000000e08237c11 */ /* 0x000fe2000f8e08ff */
[--C-:B------:R-:W-:Y:S01]  /*0c00*/  IMAD R17, R37, 0xc00, R10.reuse ;  /* 0x00000c0025117824 */ /* 0x100fe200078e020a */
[----:B------:R-:W-:Y:S01]  /*0c10*/  CS2R R36, SRZ ;  /* 0x0000000000247805 */ /* 0x000fe2000001ff00 */
[--C-:B------:R-:W-:Y:S02]  /*0c20*/  IMAD R21, R15, 0xc00, R10.reuse ;  /* 0x00000c000f157824 */ /* 0x100fe400078e020a */
[--C-:B------:R-:W-:Y:S02]  /*0c30*/  IMAD R31, R23, 0xc00, R10.reuse ;  /* 0x00000c00171f7824 */ /* 0x100fe400078e020a */
[----:B------:R-:W-:-:S02]  /*0c40*/  IMAD R25, R25, 0xc00, R10 ;  /* 0x00000c0019197824 */ /* 0x000fc400078e020a */
[----:B--2---:R-:W-:-:S04]  /*0c50*/  IMAD.WIDE R12, R13, 0x2, R18 ;  /* 0x000000020d0c7825 */ /* 0x004fc800078e0212 */
[----:B------:R-:W-:Y:S01]  /*0c60*/  IMAD.WIDE R14, R11, 0x2, R18 ;  /* 0x000000020b0e7825 */ /* 0x000fe200078e0212 */
[----:B------:R-:W-:-:S03]  /*0c70*/  IADD3 R102, P0, R12, 0x200, RZ ;  /* 0x000002000c667810 */ /* 0x000fc60007f1e0ff */
[----:B------:R-:W-:Y:S01]  /*0c80*/  IMAD.WIDE R16, R17, 0x2, R18 ;  /* 0x0000000211107825 */ /* 0x000fe200078e0212 */
[----:B------:R-:W-:-:S03]  /*0c90*/  IADD3 R10, P1, R14, 0x200, RZ ;  /* 0x000002000e0a7810 */ /* 0x000fc60007f3e0ff */
[----:B------:R-:W-:-:S04]  /*0ca0*/  IMAD.WIDE R18, R21, 0x2, R18 ;  /* 0x0000000215127825 */ /* 0x000fc800078e0212 */
[----:B-1---5:R-:W-:Y:S01]  /*0cb0*/  IMAD.WIDE R20, R27, 0x2, R32 ;  /* 0x000000021b147825 */ /* 0x022fe200078e0220 */
[----:B------:R-:W-:-:S03]  /*0cc0*/  LEA R27, R4, UR14, 0x1 ;  /* 0x0000000e041b7c11 */ /* 0x000fc6000f8e08ff */
[----:B------:R-:W-:Y:S01]  /*0cd0*/  IMAD.WIDE R22, R29, 0x2, R32 ;  /* 0x000000021d167825 */ /* 0x000fe200078e0220 */
[----:B------:R-:W-:-:S03]  /*0ce0*/  LEA R29, R6, UR14, 0x1 ;  /* 0x0000000e061d7c11 */ /* 0x000fc6000f8e08ff */
[----:B------:R-:W-:Y:S01]  /*0cf0*/  IMAD.WIDE R30, R31, 0x2, R32 ;  /* 0x000000021f1e7825 */ /* 0x000fe200078e0220 */
[----:B------:R-:W-:-:S03]  /*0d00*/  IADD3 R96, P2, R22, 0x200, RZ ;  /* 0x0000020016607810 */ /* 0x000fc60007f5e0ff */
[----:B------:R-:W-:Y:S01]  /*0d10*/  IMAD.WIDE R32, R25, 0x2, R32 ;  /* 0x0000000219207825 */ /* 0x000fe200078e0220 */
[----:B------:R-:W-:-:S03]  /*0d20*/  LEA R25, R9, UR14, 0x1 ;  /* 0x0000000e09197c11 */ /* 0x000fc6000f8e08ff */
[----:B------:R-:W-:Y:S01]  /*0d30*/  IMAD.X R11, RZ, RZ, R13, P0 ;  /* 0x000000ffff0b7224 */ /* 0x000fe200000e060d */
[----:B------:R-:W-:Y:S01]  /*0d40*/  IADD3 R88, P0, R16, 0x200, RZ ;  /* 0x0000020010587810 */ /* 0x000fe20007f1e0ff */
[----:B------:R-:W-:Y:S01]  /*0d50*/  @!PT LDS RZ, [RZ] ;  /* 0x00000000fffff984 */ /* 0x000fe20000000800 */
[----:B------:R-:W-:Y:S01]  /*0d60*/  @!PT LDS RZ, [RZ] ;  /* 0x00000000fffff984 */ /* 0x000fe20000000800 */
[----:B------:R-:W-:Y:S01]  /*0d70*/  @!PT LDS RZ, [RZ] ;  /* 0x00000000fffff984 */ /* 0x000fe20000000800 */
[----:B------:R-:W-:Y:S01]  /*0d80*/  LDGSTS.E.BYPASS.128 [R25], desc[UR18][R12.64] ;  /* 0x000000000c197fae */ /* 0x000fe2000b901c52 */
[----:B------:R-:W-:Y:S01]  /*0d90*/  IMAD.X R89, RZ, RZ, R15, P1 ;  /* 0x000000ffff597224 */ /* 0x000fe200008e060f */
[----:B------:R-:W-:Y:S01]  /*0da0*/  IADD3 R91, P1, R18, 0x200, RZ ;  /* 0x00000200125b7810 */ /* 0x000fe20007f3e0ff */
[----:B------:R-:W-:Y:S01]  /*0db0*/  IMAD.X R110, RZ, RZ, R23, P2 ;  /* 0x000000ffff6e7224 */ /* 0x000fe200010e0617 */
[----:B------:R-:W-:Y:S01]  /*0dc0*/  LDGSTS.E.BYPASS.128 [R27], desc[UR18][R14.64] ;  /* 0x000000000e1b7fae */ /* 0x000fe2000b901c52 */
[----:B------:R-:W-:Y:S01]  /*0dd0*/  IMAD.X R90, RZ, RZ, R17, P0 ;  /* 0x000000ffff5a7224 */ /* 0x000fe200000e0611 */
[----:B------:R-:W-:Y:S01]  /*0de0*/  IADD3 R95, P0, R20, 0x200, RZ ;  /* 0x00000200145f7810 */ /* 0x000fe20007f1e0ff */
[----:B------:R-:W-:Y:S01]  /*0df0*/  IMAD.X R94, RZ, RZ, R19, P1 ;  /* 0x000000ffff5e7224 */ /* 0x000fe200008e0613 */
[----:B------:R-:W-:Y:S01]  /*0e00*/  LDGSTS.E.BYPASS.128 [R29], desc[UR18][R16.64] ;  /* 0x00000000101d7fae */ /* 0x000fe2000b901c52 */
[----:B------:R-:W-:-:S02]  /*0e10*/  IADD3 R108, P1, R30, 0x200, RZ ;  /* 0x000002001e6c7810 */ /* 0x000fc40007f3e0ff */
[----:B------:R-:W-:Y:S01]  /*0e20*/  IMAD.X R97, RZ, RZ, R21, P0 ;  /* 0x000000ffff617224 */ /* 0x000fe200000e0615 */
[----:B------:R-:W-:Y:S01]  /*0e30*/  LDGSTS.E.BYPASS.128 [R35], desc[UR18][R18.64] ;  /* 0x0000000012237fae */ /* 0x000fe2000b901c52 */
[----:B------:R-:W-:Y:S01]  /*0e40*/  IADD3 R104, P0, R32, 0x200, RZ ;  /* 0x0000020020687810 */ /* 0x000fe20007f1e0ff */
[----:B------:R-:W-:Y:S02]  /*0e50*/  IMAD.X R109, RZ, RZ, R31, P1 ;  /* 0x000000ffff6d7224 */ /* 0x000fe400008e061f */
[----:B------:R-:W0:Y:S02]  /*0e60*/  LDGDEPBAR ;  /* 0x00000000000079af */ /* 0x000e240000000000 */
[----:B------:R-:W-:Y:S02]  /*0e70*/  IMAD.X R106, RZ, RZ, R33, P0 ;  /* 0x000000ffff6a7224 */ /* 0x000fe400000e0621 */
[----:B------:R-:W-:Y:S04]  /*0e80*/  LDGSTS.E.BYPASS.128 [R25+0x14000], desc[UR18][R20.64] ;  /* 0x1400000014197fae */ /* 0x000fe8000b901c52 */
[----:B------:R-:W-:Y:S04]  /*0e90*/  LDGSTS.E.BYPASS.128 [R27+0x14000], desc[UR18][R22.64] ;  /* 0x14000000161b7fae */ /* 0x000fe8000b901c52 */
[----:B------:R-:W-:Y:S04]  /*0ea0*/  LDGSTS.E.BYPASS.128 [R29+0x14000], desc[UR18][R30.64] ;  /* 0x140000001e1d7fae */ /* 0x000fe8000b901c52 */
[----:B------:R-:W-:Y:S04]  /*0eb0*/  LDGSTS.E.BYPASS.128 [R35+0x14000], desc[UR18][R32.64] ;  /* 0x1400000020237fae */ /* 0x000fe8000b901c52 */
[----:B------:R-:W0:Y:S01]  /*0ec0*/  LDGDEPBAR ;  /* 0x00000000000079af */ /* 0x000e220000000000 */
[----:B------:R-:W-:Y:S06]  /*0ed0*/  BAR.SYNC.DEFER_BLOCKING 0x0 ;  /* 0x0000000000007b1d */ /* 0x000fec0000010000 */
[----:B------:R-:W-:Y:S01]  /*0ee0*/  @!PT LDS RZ, [RZ] ;  /* 0x00000000fffff984 */ /* 0x000fe20000000800 */
[----:B------:R-:W-:Y:S01]  /*0ef0*/  @!PT LDS RZ, [RZ] ;  /* 0x00000000fffff984 */ /* 0x000fe20000000800 */
[----:B------:R-:W-:Y:S01]  /*0f00*/  @!PT LDS RZ, [RZ] ;  /* 0x00000000fffff984 */ /* 0x000fe20000000800 */
[----:B------:R-:W-:Y:S04]  /*0f10*/  LDGSTS.E.BYPASS.128 [R25+0x4000], desc[UR18][R12.64+0x80] ;  /* 0x040000800c197fae */ /* 0x000fe8000b901c52 */
[----:B------:R-:W-:Y:S04]  /*0f20*/  LDGSTS.E.BYPASS.128 [R27+0x4000], desc[UR18][R14.64+0x80] ;  /* 0x040000800e1b7fae */ /* 0x000fe8000b901c52 */
[----:B------:R-:W-:Y:S04]  /*0f30*/  LDGSTS.E.BYPASS.128 [R29+0x4000], desc[UR18][R16.64+0x80] ;  /* 0x04000080101d7fae */ /* 0x000fe8000b901c52 */
[----:B------:R-:W-:Y:S04]  /*0f40*/  LDGSTS.E.BYPASS.128 [R35+0x4000], desc[UR18][R18.64+0x80] ;  /* 0x0400008012237fae */ /* 0x000fe8000b901c52 */
[----:B------:R-:W0:Y:S04]  /*0f50*/  LDGDEPBAR ;  /* 0x00000000000079af */ /* 0x000e280000000000 */
        /* <DEDUP_REMOVED lines=23> */
[----:B------:R1:W-:Y:S04]  /*10d0*/  LDGSTS.E.BYPASS.128 [R25+0xc000], desc[UR18][R12.64+0x180] ;  /* 0x0c0001800c197fae */ /* 0x0003e8000b901c52 */
[----:B------:R-:W-:Y:S04]  /*10e0*/  LDGSTS.E.BYPASS.128 [R27+0xc000], desc[UR18][R14.64+0x180] ;  /* 0x0c0001800e1b7fae */ /* 0x000fe8000b901c52 */
[----:B------:R-:W-:Y:S04]  /*10f0*/  LDGSTS.E.BYPASS.128 [R29+0xc000], desc[UR18][R16.64+0x180] ;  /* 0x0c000180101d7fae */ /* 0x000fe8000b901c52 */
[----:B------:R-:W-:Y:S01]  /*1100*/  LDGSTS.E.BYPASS.128 [R35+0xc000], desc[UR18][R18.64+0x180] ;  /* 0x0c00018012237fae */ /* 0x000fe2000b901c52 */
[----:B-1----:R-:W-:-:S03]  /*1110*/  IMAD.MOV.U32 R12, RZ, RZ, -0x40 ;  /* 0xffffffc0ff0c7424 */ /* 0x002fc600078e00ff */
[----:B------:R-:W0:Y:S04]  /*1120*/  LDGDEPBAR ;  /* 0x00000000000079af */ /* 0x000e280000000000 */
[----:B------:R1:W-:Y:S04]  /*1130*/  LDGSTS.E.BYPASS.128 [R25+0x20000], desc[UR18][R20.64+0x180] ;  /* 0x2000018014197fae */ /* 0x0003e8000b901c52 */
[----:B------:R2:W-:Y:S04]  /*1140*/  LDGSTS.E.BYPASS.128 [R27+0x20000], desc[UR18][R22.64+0x180] ;  /* 0x20000180161b7fae */ /* 0x0005e8000b901c52 */
[----:B------:R3:W-:Y:S04]  /*1150*/  LDGSTS.E.BYPASS.128 [R29+0x20000], desc[UR18][R30.64+0x180] ;  /* 0x200001801e1d7fae */ /* 0x0007e8000b901c52 */
[----:B------:R4:W-:Y:S01]  /*1160*/  LDGSTS.E.BYPASS.128 [R35+0x20000], desc[UR18][R32.64+0x180] ;  /* 0x2000018020237fae */ /* 0x0009e2000b901c52 */
[----:B-1----:R-:W-:-:S03]  /*1170*/  CS2R R24, SRZ ;  /* 0x0000000000187805 */ /* 0x002fc6000001ff00 */
[----:B------:R-:W0:Y:S01]  /*1180*/  LDGDEPBAR ;  /* 0x00000000000079af */ /* 0x000e220000000000 */
[----:B--2---:R-:W-:Y:S02]  /*1190*/  CS2R R26, SRZ ;  /* 0x00000000001a7805 */ /* 0x004fe4000001ff00 */
[----:B---3--:R-:W-:Y:S02]  /*11a0*/  CS2R R28, SRZ ;  /* 0x00000000001c7805 */ /* 0x008fe4000001ff00 */
[----:B------:R-:W-:Y:S02]  /*11b0*/  CS2R R30, SRZ ;  /* 0x00000000001e7805 */ /* 0x000fe4000001ff00 */
[----:B----4-:R-:W-:Y:S02]  /*11c0*/  CS2R R32, SRZ ;  /* 0x0000000000207805 */ /* 0x010fe4000001ff00 */
[----:B------:R-:W-:-:S07]  /*11d0*/  CS2R R34, SRZ ;  /* 0x0000000000227805 */ /* 0x000fce000001ff00 */
.L_x_0:
[----:B------:R-:W1:Y:S01]  /*11e0*/  SHFL.IDX PT, R13, R111, RZ, 0x1f ;  /* 0x00001fff6f0d7589 */ /* 0x000e6200000e0000 */
[----:B------:R-:W-:Y:S01]  /*11f0*/  UIADD3 UR16, UR16, 0x1, URZ ;  /* 0x0000000110107890 */ /* 0x000fe2000fffe03f */
[----:B------:R-:W-:-:S04]  /*1200*/  DEPBAR.LE SB0, 0x6 ;  /* 0x000081800000791a */ /* 0x000fc80000000000 */
[----:B------:R-:W-:Y:S01]  /*1210*/  UISETP.GE.AND UP0, UPT, UR16, 0x5, UPT ;  /* 0x000000051000788c */ /* 0x000fe2000bf06270 */
[----:B------:R-:W-:Y:S01]  /*1220*/  BAR.SYNC.DEFER_BLOCKING 0x0 ;  /* 0x0000000000007b1d */ /* 0x000fe20000010000 */
[----:B------:R-:W-:Y:S01]  /*1230*/  UIADD3 UR15, UR15, 0x1, URZ ;  /* 0x000000010f0f7890 */ /* 0x000fe2000fffe03f */
[----:B------:R-:W-:Y:S01]  /*1240*/  VIADD R100, R12, 0x40 ;  /* 0x000000400c647836 */ /* 0x000fe20000000000 */
[----:B------:R-:W-:Y:S01]  /*1250*/  USEL UR16, UR16, URZ, !UP0 ;  /* 0x0000003f10107287 */ /* 0x000fe2000c000000 */
[----:B------:R-:W-:Y:S02]  /*1260*/  IADD3 R22, P1, R102, UR4, RZ ;  /* 0x0000000466167c10 */ /* 0x000fe4000ff3e0ff */
[----:B------:R-:W-:Y:S01]  /*1270*/  UMOV UR11, 0x40000040 ;  /* 0x40000040000b7882 */ /* 0x000fe20000000000 */
[----:B------:R-:W-:Y:S02]  /*1280*/  ISETP.GE.U32.AND P0, PT, R100, 0xb00, PT ;  /* 0x00000b006400780c */ /* 0x000fe40003f06070 */
[----:B------:R-:W-:-:S02]  /*1290*/  IADD3.X R23, R11, UR5, RZ, P1, !PT ;  /* 0x000000050b177c10 */ /* 0x000fc40008ffe4ff */
[----:B------:R-:W-:Y:S02]  /*12a0*/  IADD3 R16, P1, R88, UR4, RZ ;  /* 0x0000000458107c10 */ /* 0x000fe4000ff3e0ff */
[----:B------:R-:W-:Y:S02]  /*12b0*/  IADD3 R92, P2, R10, UR4, RZ ;  /* 0x000000040a5c7c10 */ /* 0x000fe4000ff5e0ff */
[----:B------:R-:W-:Y:S02]  /*12c0*/  IADD3.X R17, R90, UR5, RZ, P1, !PT ;  /* 0x000000055a117c10 */ /* 0x000fe40008ffe4ff */
[----:B-1----:R-:W-:Y:S02]  /*12d0*/  R2UR UR6, R13 ;  /* 0x000000000d0672ca */ /* 0x002fe400000e0000 */
[----:B------:R-:W-:Y:S02]  /*12e0*/  IADD3 R12, P1, R91, UR4, RZ ;  /* 0x000000045b0c7c10 */ /* 0x000fe4000ff3e0ff */
[----:B------:R-:W-:-:S02]  /*12f0*/  IADD3.X R93, R89, UR5, RZ, P2, !PT ;  /* 0x00000005595d7c10 */ /* 0x000fc400097fe4ff */
[----:B------:R-:W-:Y:S01]  /*1300*/  IADD3 R14, P2, R95, UR4, RZ ;  /* 0x000000045f0e7c10 */ /* 0x000fe2000ff5e0ff */
[----:B------:R-:W-:Y:S01]  /*1310*/  WARPGROUP.ARRIVE ;  /* 0x00000000000079c5 */ /* 0x000fe20000000000 */
[----:B------:R-:W-:Y:S02]  /*1320*/  IADD3 R18, P3, R96, UR4, RZ ;  /* 0x0000000460127c10 */ /* 0x000fe4000ff7e0ff */
[----:B------:R-:W-:Y:S02]  /*1330*/  IADD3.X R13, R94, UR5, RZ, P1, !PT ;  /* 0x000000055e0d7c10 */ /* 0x000fe40008ffe4ff */
[----:B------:R-:W-:Y:S01]  /*1340*/  IADD3 R20, P1, R108, UR4, RZ ;  /* 0x000000046c147c10 */ /* 0x000fe2000ff3e0ff */
[----:B------:R-:W-:Y:S01]  /*1350*/  USHF.L.U32 UR7, UR6, 0x7, URZ ;  /* 0x0000000706077899 */ /* 0x000fe2000800063f */
[----:B------:R-:W-:Y:S01]  /*1360*/  IADD3.X R15, R97, UR5, RZ, P2, !PT ;  /* 0x00000005610f7c10 */ /* 0x000fe200097fe4ff */
[----:B------:R-:W-:Y:S01]  /*1370*/  ULEA UR6, UR16, UR14, 0xe ;  /* 0x0000000e10067291 */ /* 0x000fe2000f8e703f */
[----:B------:R-:W-:Y:S01]  /*1380*/  IADD3.X R19, R110, UR5, RZ, P3, !PT ;  /* 0x000000056e137c10 */ /* 0x000fe20009ffe4ff */
[----:B------:R-:W-:Y:S01]  /*1390*/  ULOP3.LUT UR7, UR7, 0x380, URZ, 0xc0, !UPT ;  /* 0x0000038007077892 */ /* 0x000fe2000f8ec03f */
[----:B------:R-:W-:Y:S01]  /*13a0*/  IADD3.X R21, R109, UR5, RZ, P1, !PT ;  /* 0x000000056d157c10 */ /* 0x000fe20008ffe4ff */
[----:B------:R-:W-:-:S02]  /*13b0*/  USHF.R.U32.HI UR8, URZ, 0x4, UR6 ;  /* 0x000000043f087899 */ /* 0x000fc40008011606 */
[----:B------:R-:W-:Y:S02]  /*13c0*/  UIADD3 UR6, UR6, 0x14000, URZ ;  /* 0x0001400006067890 */ /* 0x000fe4000fffe03f */
[----:B------:R-:W-:Y:S02]  /*13d0*/  ULOP3.LUT UR8, UR8, 0x3fff, URZ, 0xc0, !UPT ;  /* 0x00003fff08087892 */ /* 0x000fe4000f8ec03f */
[----:B------:R-:W-:Y:S02]  /*13e0*/  USHF.R.U32.HI UR6, URZ, 0x4, UR6 ;  /* 0x000000043f067899 */ /* 0x000fe40008011606 */
[----:B------:R-:W-:Y:S02]  /*13f0*/  UIADD3 UR12, UP0, UR7, UR8, URZ ;  /* 0x00000008070c7290 */ /* 0x000fe4000ff1e03f */
[----:B------:R-:W-:Y:S02]  /*1400*/  ULOP3.LUT UR6, UR6, 0x3fff, URZ, 0xc0, !UPT ;  /* 0x00003fff06067892 */ /* 0x000fe4000f8ec03f */
[----:B------:R-:W-:-:S02]  /*1410*/  UIADD3.X UR13, URZ, URZ, URZ, UP0, !UPT ;  /* 0x0000003f3f0d7290 */ /* 0x000fc400087fe43f */
[----:B------:R-:W-:Y:S02]  /*1420*/  ULOP3.LUT UR10, UR6, 0x4000000, URZ, 0xfc, !UPT ;  /* 0x04000000060a7892 */ /* 0x000fe4000f8efc3f */
[----:B------:R-:W-:Y:S02]  /*1430*/  ULOP3.LUT UR8, UR12, 0x4000000, URZ, 0xfc, !UPT ;  /* 0x040000000c087892 */ /* 0x000fe4000f8efc3f */
[----:B------:R-:W-:Y:S01]  /*1440*/  ULOP3.LUT UR9, UR13, 0x40000040, URZ, 0xfc, !UPT ;  /* 0x400000400d097892 */ /* 0x000fe2000f8efc3f */
[----:B------:R-:W-:Y:S01]  /*1450*/  UMOV UR7, URZ ;  /* 0x0000003f00077c82 */ /* 0x000fe20008000000 */
[----:B------:R-:W-:-:S04]  /*1460*/  UISETP.GE.AND UP0, UPT, UR15, 0x5, UPT ;  /* 0x000000050f00788c */ /* 0x000fc8000bf06270 */
[----:B------:R-:W-:-:S03]  /*1470*/  USEL UR15, UR15, URZ, !UP0 ;  /* 0x0000003f0f0f7287 */ /* 0x000fc6000c000000 */
[----:B------:R-:W-:Y:S01]  /*1480*/  HGMMA.64x128x16.F32.BF16 R24, gdesc[UR8], R24 ;  /* 0x01e00000081879f0 */ /* 0x000fe20008701818 */
[----:B------:R-:W-:Y:S01]  /*1490*/  UMOV UR8, 0x4000002 ;  /* 0x0400000200087882 */ /* 0x000fe20000000000 */
[----:B------:R-:W-:Y:S02]  /*14a0*/  UMOV UR9, 0x40000040 ;  /* 0x4000004000097882 */ /* 0x000fe40000000000 */
[----:B------:R-:W-:Y:S02]  /*14b0*/  UIADD3.64 UR10, UR6, UR8, URZ ;  /* 0x00000008060a7297 */ /* 0x000fe4000fffe03f */
[----:B------:R-:W-:-:S09]  /*14c0*/  UIADD3.64 UR8, UR12, UR8, URZ ;  /* 0x000000080c087297 */ /* 0x000fd2000fffe03f */
        /* <DEDUP_REMOVED lines=9> */
[----:B------:R-:W-:Y:S02]  /*1560*/  UIADD3.64 UR8, UR12, UR8, URZ ;  /* 0x000000080c087297 */ /* 0x000fe4000fffe03f */
[----:B------:R-:W-:-:S06]  /*1570*/  ULEA UR6, UR15, UR14, 0xe ;  /* 0x0000000e0f067291 */ /* 0x000fcc000f8e703f */
[----:B------:R-:W-:Y:S02]  /*1580*/  LEA R101, R9, UR6, 0x1 ;  /* 0x0000000609657c11 */ /* 0x000fe4000f8e08ff */
[----:B------:R-:W-:Y:S02]  /*1590*/  LEA R103, R4, UR6, 0x1 ;  /* 0x0000000604677c11 */ /* 0x000fe4000f8e08ff */
[----:B------:R-:W-:Y:S02]  /*15a0*/  LEA R105, R6, UR6, 0x1 ;  /* 0x0000000606697c11 */ /* 0x000fe4000f8e08ff */
[----:B------:R-:W-:Y:S01]  /*15b0*/  LEA R107, R8, UR6, 0x1 ;  /* 0x00000006086b7c11 */ /* 0x000fe2000f8e08ff */
[----:B------:R-:W-:Y:S03]  /*15c0*/  HGMMA.64x128x16.F32.BF16 R24, gdesc[UR8], R24, gsb0 ;  /* 0x01e00000081879f0 */ /* 0x000fe60008001818 */
[----:B------:R-:W-:-:S02]  /*15d0*/  WARPGROUP.DEPBAR.LE gsb0, 0x1 ;  /* 0x00008000000079c5 */ /* 0x000fc40000010100 */
[----:B------:R-:W-:Y:S06]  /*15e0*/  BAR.SYNC.DEFER_BLOCKING 0x0 ;  /* 0x0000000000007b1d */ /* 0x000fec0000010000 */
[----:B------:R-:W-:Y:S01]  /*15f0*/  @!PT LDS RZ, [RZ] ;  /* 0x00000000fffff984 */ /* 0x000fe20000000800 */
[----:B------:R-:W-:Y:S01]  /*1600*/  @!PT LDS RZ, [RZ] ;  /* 0x00000000fffff984 */ /* 0x000fe20000000800 */
[----:B------:R-:W-:Y:S01]  /*1610*/  @!PT LDS RZ, [RZ] ;  /* 0x00000000fffff984 */ /* 0x000fe20000000800 */
[----:B------:R1:W-:Y:S04]  /*1620*/  LDGSTS.E.BYPASS.128 [R101], desc[UR18][R22.64], !P0 ;  /* 0x0000000016657fae */ /* 0x0003e8000c101c52 */
[----:B------:R-:W-:Y:S04]  /*1630*/  LDGSTS.E.BYPASS.128 [R103], desc[UR18][R92.64], !P0 ;  /* 0x000000005c677fae */ /* 0x000fe8000c101c52 */
[----:B------:R-:W-:Y:S01]  /*1640*/  LDGSTS.E.BYPASS.128 [R105], desc[UR18][R16.64], !P0 ;  /* 0x0000000010697fae */ /* 0x000fe2000c101c52 */
[----:B-1----:R-:W-:-:S03]  /*1650*/  IADD3 R22, P4, R104, UR4, RZ ;  /* 0x0000000468167c10 */ /* 0x002fc6000ff9e0ff */
[----:B------:R1:W-:Y:S01]  /*1660*/  LDGSTS.E.BYPASS.128 [R107], desc[UR18][R12.64], !P0 ;  /* 0x000000000c6b7fae */ /* 0x0003e2000c101c52 */
[----:B------:R-:W-:Y:S01]  /*1670*/  UIADD3 UR4, UP0, UR4, 0x80, URZ ;  /* 0x0000008004047890 */ /* 0x000fe2000ff1e03f */
[----:B------:R-:W-:Y:S02]  /*1680*/  IADD3.X R23, R106, UR5, RZ, P4, !PT ;  /* 0x000000056a177c10 */ /* 0x000fe4000a7fe4ff */
[----:B------:R-:W0:Y:S01]  /*1690*/  LDGDEPBAR ;  /* 0x00000000000079af */ /* 0x000e220000000000 */
[----:B------:R-:W-:-:S03]  /*16a0*/  UIADD3.X UR5, URZ, UR5, URZ, UP0, !UPT ;  /* 0x000000053f057290 */ /* 0x000fc600087fe43f */
[----:B------:R2:W-:Y:S04]  /*16b0*/  LDGSTS.E.BYPASS.128 [R101+0x14000], desc[UR18][R14.64], !P0 ;  /* 0x140000000e657fae */ /* 0x0005e8000c101c52 */
[----:B------:R2:W-:Y:S01]  /*16c0*/  LDGSTS.E.BYPASS.128 [R103+0x14000], desc[UR18][R18.64], !P0 ;  /* 0x1400000012677fae */ /* 0x0005e2000c101c52 */
[----:B-1----:R-:W-:-:S03]  /*16d0*/  IMAD.MOV.U32 R12, RZ, RZ, R100 ;  /* 0x000000ffff0c7224 */ /* 0x002fc600078e0064 */
[----:B------:R2:W-:Y:S04]  /*16e0*/  LDGSTS.E.BYPASS.128 [R105+0x14000], desc[UR18][R20.64], !P0 ;  /* 0x1400000014697fae */ /* 0x0005e8000c101c52 */
[----:B------:R2:W-:Y:S01]  /*16f0*/  LDGSTS.E.BYPASS.128 [R107+0x14000], desc[UR18][R22.64], !P0 ;  /* 0x14000000166b7fae */ /* 0x0005e2000c101c52 */
[----:B------:R-:W-:-:S03]  /*1700*/  ISETP.GE.U32.AND P0, PT, R100, 0xbc0, PT ;  /* 0x00000bc06400780c */ /* 0x000fc60003f06070 */
[----:B------:R-:W0:Y:S10]  /*1710*/  LDGDEPBAR ;  /* 0x00000000000079af */ /* 0x000e340000000000 */
[----:B--2---:R-:W-:Y:S05]  /*1720*/  @!P0 BRA `(.L_x_0) ;  /* 0xfffffff800ac8947 */ /* 0x004fea000383ffff */
[----:B------:R-:W-:Y:S02]  /*1730*/  WARPGROUP.DEPBAR.LE gsb0, 0x0 ;  /* 0x00008000000079c5 */ /* 0x000fe40000010000 */
[----:B------:R-:W-:-:S04]  /*1740*/  DEPBAR.LE SB0, 0x0 ;  /* 0x000080000000791a */ /* 0x000fc80000000000 */
[----:B------:R-:W-:Y:S02]  /*1750*/  SHF.R.U32.HI R4, RZ, 0x1, R7 ;  /* 0x00000001ff047819 */ /* 0x000fe40000011607 */
[----:B------:R-:W-:Y:S02]  /*1760*/  LOP3.LUT R98, R98, 0x7, RZ, 0xc0, !PT ;  /* 0x0000000762627812 */ /* 0x000fe400078ec0ff */
[----:B------:R-:W-:Y:S02]  /*1770*/  LOP3.LUT R7, R7, 0xf, RZ, 0xc0, !PT ;  /* 0x0000000f07077812 */ /* 0x000fe400078ec0ff */
[----:B------:R-:W-:Y:S01]  /*1780*/  LOP3.LUT R4, R4, 0x8, RZ, 0xc0, !PT ;  /* 0x0000000804047812 */ /* 0x000fe200078ec0ff */
[----:B------:R-:W-:Y:S01]  /*1790*/  IMAD.SHL.U32 R6, R98, 0x2, RZ ;  /* 0x0000000262067824 */ /* 0x000fe200078e00ff */
[----:B------:R-:W-:Y:S02]  /*17a0*/  F2FP.BF16.F32.PACK_AB R24, R25, R24 ;  /* 0x000000181918723e */ /* 0x000fe400000010ff */
[----:B------:R-:W-:Y:S01]  /*17b0*/  F2FP.BF16.F32.PACK_AB R25, R27, R26 ;  /* 0x0000001a1b19723e */ /* 0x000fe200000010ff */
[----:B------:R-:W-:Y:S01]  /*17c0*/  IMAD R7, R7, 0x88, R4 ;  /* 0x0000008807077824 */ /* 0x000fe200078e0204 */
[----:B------:R-:W-:-:S02]  /*17d0*/  LOP3.LUT R99, R6, R99, RZ, 0xfc, !PT ;  /* 0x0000006306637212 */ /* 0x000fc400078efcff */
[----:B------:R-:W-:Y:S01]  /*17e0*/  LOP3.LUT R4, R2, 0x78, RZ, 0xc0, !PT ;  /* 0x0000007802047812 */ /* 0x000fe200078ec0ff */
[----:B------:R-:W-:Y:S01]  /*17f0*/  IMAD R7, R98, 0x880, R7 ;  /* 0x0000088062077824 */ /* 0x000fe200078e0207 */
[----:B------:R-:W-:Y:S02]  /*1800*/  F2FP.BF16.F32.PACK_AB R32, R33, R32 ;  /* 0x000000202120723e */ /* 0x000fe400000010ff */
[----:B------:R-:W-:Y:S01]  /*1810*/  F2FP.BF16.F32.PACK_AB R26, R29, R28 ;  /* 0x0000001c1d1a723e */ /* 0x000fe200000010ff */
[----:B------:R-:W-:Y:S01]  /*1820*/  IMAD R99, R99, 0x88, R4 ;  /* 0x0000008863637824 */ /* 0x000fe200078e0204 */
[----:B------:R-:W-:Y:S02]  /*1830*/  F2FP.BF16.F32.PACK_AB R27, R31, R30 ;  /* 0x0000001e1f1b723e */ /* 0x000fe400000010ff */
[----:B------:R-:W-:Y:S02]  /*1840*/  F2FP.BF16.F32.PACK_AB R33, R35, R34 ;  /* 0x000000222321723e */ /* 0x000fe400000010ff */
[----:B------:R-:W-:-:S02]  /*1850*/  F2FP.BF16.F32.PACK_AB R40, R41, R40 ;  /* 0x000000282928723e */ /* 0x000fc400000010ff */
[----:B------:R-:W-:Y:S01]  /*1860*/  LEA R4, R7, UR14, 0x1 ;  /* 0x0000000e07047c11 */ /* 0x000fe2000f8e08ff */
[----:B------:R-:W-:Y:S01]  /*1870*/  BAR.SYNC.DEFER_BLOCKING 0x0 ;  /* 0x0000000000007b1d */ /* 0x000fe20000010000 */
[----:B------:R-:W-:Y:S02]  /*1880*/  F2FP.BF16.F32.PACK_AB R34, R37, R36 ;  /* 0x000000242522723e */ /* 0x000fe400000010ff */
[----:B------:R-:W-:Y:S02]  /*1890*/  F2FP.BF16.F32.PACK_AB R35, R39, R38 ;  /* 0x000000262723723e */ /* 0x000fe400000010ff */
[----:B------:R-:W-:-:S03]  /*18a0*/  F2FP.BF16.F32.PACK_AB R41, R43, R42 ;  /* 0x0000002a2b29723e */ /* 0x000fc600000010ff */
[----:B------:R-:W1:Y:S01]  /*18b0*/  LDC.64 R6, c[0x0][0x220] ;  /* 0x00008800ff067b82 */ /* 0x000e620000000a00 */
[----:B------:R-:W-:Y:S02]  /*18c0*/  F2FP.BF16.F32.PACK_AB R48, R49, R48 ;  /* 0x000000303130723e */ /* 0x000fe400000010ff */
[----:B------:R-:W-:Y:S02]  /*18d0*/  F2FP.BF16.F32.PACK_AB R42, R45, R44 ;  /* 0x0000002c2d2a723e */ /* 0x000fe400000010ff */
[----:B------:R-:W-:Y:S02]  /*18e0*/  F2FP.BF16.F32.PACK_AB R43, R47, R46 ;  /* 0x0000002e2f2b723e */ /* 0x000fe400000010ff */
[----:B------:R-:W-:Y:S02]  /*18f0*/  F2FP.BF16.F32.PACK_AB R49, R51, R50 ;  /* 0x000000323331723e */ /* 0x000fe400000010ff */
[----:B------:R-:W-:Y:S02]  /*1900*/  F2FP.BF16.F32.PACK_AB R56, R57, R56 ;  /* 0x000000383938723e */ /* 0x000fe400000010ff */
[----:B------:R-:W-:-:S02]  /*1910*/  F2FP.BF16.F32.PACK_AB R50, R53, R52 ;  /* 0x000000343532723e */ /* 0x000fc400000010ff */
[----:B------:R-:W-:Y:S02]  /*1920*/  F2FP.BF16.F32.PACK_AB R51, R55, R54 ;  /* 0x000000363733723e */ /* 0x000fe400000010ff */
[----:B------:R-:W-:Y:S02]  /*1930*/  F2FP.BF16.F32.PACK_AB R57, R59, R58 ;  /* 0x0000003a3b39723e */ /* 0x000fe400000010ff */
[----:B------:R-:W-:Y:S01]  /*1940*/  F2FP.BF16.F32.PACK_AB R64, R65, R64 ;  /* 0x000000404140723e */ /* 0x000fe200000010ff */
[----:B------:R-:W-:Y:S01]  /*1950*/  STSM.16.M88.4 [R4], R24 ;  /* 0x0000001804007844 */ /* 0x000fe20000000200 */
[----:B------:R-:W-:Y:S02]  /*1960*/  F2FP.BF16.F32.PACK_AB R58, R61, R60 ;  /* 0x0000003c3d3a723e */ /* 0x000fe400000010ff */
[----:B------:R-:W-:Y:S01]  /*1970*/  F2FP.BF16.F32.PACK_AB R59, R63, R62 ;  /* 0x0000003e3f3b723e */ /* 0x000fe200000010ff */
[----:B------:R2:W-:Y:S01]  /*1980*/  STSM.16.M88.4 [R4+0x20], R32 ;  /* 0x0000202004007844 */ /* 0x0005e20000000200 */
[----:B------:R-:W-:-:S02]  /*1990*/  F2FP.BF16.F32.PACK_AB R65, R67, R66 ;  /* 0x000000424341723e */ /* 0x000fc400000010ff */
[----:B------:R-:W-:Y:S01]  /*19a0*/  F2FP.BF16.F32.PACK_AB R72, R73, R72 ;  /* 0x000000484948723e */ /* 0x000fe200000010ff */
[----:B------:R-:W-:Y:S01]  /*19b0*/  STSM.16.M88.4 [R4+0x40], R40 ;  /* 0x0000402804007844 */ /* 0x000fe20000000200 */
[----:B------:R-:W-:Y:S02]  /*19c0*/  F2FP.BF16.F32.PACK_AB R66, R69, R68 ;  /* 0x000000444542723e */ /* 0x000fe400000010ff */
[----:B------:R-:W-:Y:S01]  /*19d0*/  F2FP.BF16.F32.PACK_AB R67, R71, R70 ;  /* 0x000000464743723e */ /* 0x000fe200000010ff */
[----:B------:R-:W-:Y:S01]  /*19e0*/  STSM.16.M88.4 [R4+0x60], R48 ;  /* 0x0000603004007844 */ /* 0x000fe20000000200 */
[----:B------:R-:W-:Y:S02]  /*19f0*/  F2FP.BF16.F32.PACK_AB R73, R75, R74 ;  /* 0x0000004a4b49723e */ /* 0x000fe400000010ff */
[----:B------:R-:W-:Y:S01]  /*1a00*/  F2FP.BF16.F32.PACK_AB R80, R81, R80 ;  /* 0x000000505150723e */ /* 0x000fe200000010ff */
[----:B------:R-:W-:Y:S01]  /*1a10*/  STSM.16.M88.4 [R4+0x80], R56 ;  /* 0x0000803804007844 */ /* 0x000fe20000000200 */
[----:B------:R-:W-:-:S02]  /*1a20*/  F2FP.BF16.F32.PACK_AB R74, R77, R76 ;  /* 0x0000004c4d4a723e */ /* 0x000fc400000010ff */
[----:B------:R-:W-:Y:S01]  /*1a30*/  F2FP.BF16.F32.PACK_AB R75, R79, R78 ;  /* 0x0000004e4f4b723e */ /* 0x000fe200000010ff */
[----:B------:R-:W-:Y:S01]  /*1a40*/  STSM.16.M88.4 [R4+0xa0], R64 ;  /* 0x0000a04004007844 */ /* 0x000fe20000000200 */
[----:B------:R-:W-:Y:S02]  /*1a50*/  F2FP.BF16.F32.PACK_AB R81, R83, R82 ;  /* 0x000000525351723e */ /* 0x000fe400000010ff */
[----:B------:R-:W-:Y:S01]  /*1a60*/  F2FP.BF16.F32.PACK_AB R82, R85, R84 ;  /* 0x000000545552723e */ /* 0x000fe200000010ff */
[----:B------:R-:W-:Y:S01]  /*1a70*/  STSM.16.M88.4 [R4+0xc0], R72 ;  /* 0x0000c04804007844 */ /* 0x000fe20000000200 */
[----:B------:R-:W-:Y:S02]  /*1a80*/  F2FP.BF16.F32.PACK_AB R83, R87, R86 ;  /* 0x000000565753723e */ /* 0x000fe400000010ff */
[----:B------:R-:W-:Y:S02]  /*1a90*/  LEA R99, R99, UR14, 0x1 ;  /* 0x0000000e63637c11 */ /* 0x000fe4000f8e08ff */
[----:B------:R-:W-:Y:S01]  /*1aa0*/  LOP3.LUT R2, R5, 0x78, R2, 0xf8, !PT ;  /* 0x0000007805027812 */ /* 0x000fe200078ef802 */
[----:B------:R1:W-:Y:S01]  /*1ab0*/  STSM.16.M88.4 [R4+0xe0], R80 ;  /* 0x0000e05004007844 */ /* 0x0003e20000000200 */
[C---:B------:R-:W-:Y:S01]  /*1ac0*/  LOP3.LUT R5, R3.reuse, 0x10, RZ, 0xfc, !PT ;  /* 0x0000001003057812 */ /* 0x040fe200078efcff */
[----:B------:R-:W-:Y:S01]  /*1ad0*/  BAR.SYNC.DEFER_BLOCKING 0x0 ;  /* 0x0000000000007b1d */ /* 0x000fe20000010000 */
[----:B------:R-:W-:Y:S01]  /*1ae0*/  ISETP.GE.AND P0, PT, R2, 0xc00, PT ;  /* 0x00000c000200780c */ /* 0x000fe20003f06270 */
[C---:B------:R-:W-:Y:S01]  /*1af0*/  IMAD R37, R3.reuse, 0xc00, R2 ;  /* 0x00000c0003257824 */ /* 0x040fe200078e0202 */
[----:B------:R-:W-:-:S02]  /*1b00*/  LOP3.LUT R29, R3, 0x20, RZ, 0xfc, !PT ;  /* 0x00000020031d7812 */ /* 0x000fc400078efcff */
[-C--:B------:R-:W-:Y:S01]  /*1b10*/  ISETP.LT.AND P1, PT, R3, R0.reuse, !P0 ;  /* 0x000000000300720c */ /* 0x080fe20004721270 */
[----:B--2---:R-:W-:Y:S01]  /*1b20*/  VIADD R35, R37, 0xc000 ;  /* 0x0000c00025237836 */ /* 0x004fe20000000000 */
[----:B------:R-:W-:Y:S01]  /*1b30*/  LOP3.LUT R31, R3, 0x30, RZ, 0xfc, !PT ;  /* 0x00000030031f7812 */ /* 0x000fe200078efcff */
[----:B------:R-:W-:Y:S01]  /*1b40*/  VIADD R39, R37, 0x48000 ;  /* 0x0004800025277836 */ /* 0x000fe20000000000 */
[----:B------:R-:W-:Y:S02]  /*1b50*/  LOP3.LUT R33, R3, 0x40, RZ, 0xfc, !PT ;  /* 0x0000004003217812 */ /* 0x000fe400078efcff */
[-C--:B------:R-:W-:Y:S01]  /*1b60*/  ISETP.LT.AND P6, PT, R5, R0.reuse, !P0 ;  /* 0x000000000500720c */ /* 0x080fe200047c1270 */
[----:B-1----:R-:W-:Y:S01]  /*1b70*/  IMAD.WIDE R4, R37, 0x2, R6 ;  /* 0x0000000225047825 */ /* 0x002fe200078e0206 */
[-C--:B------:R-:W-:Y:S02]  /*1b80*/  ISETP.LT.AND P5, PT, R29, R0.reuse, !P0 ;  /* 0x000000001d00720c */ /* 0x080fe400047a1270 */
[----:B------:R-:W-:-:S02]  /*1b90*/  ISETP.LT.AND P4, PT, R31, R0, !P0 ;  /* 0x000000001f00720c */ /* 0x000fc40004781270 */
[----:B------:R-:W-:Y:S02]  /*1ba0*/  LOP3.LUT R29, R3, 0x50, RZ, 0xfc, !PT ;  /* 0x00000050031d7812 */ /* 0x000fe400078efcff */
[-C--:B------:R-:W-:Y:S02]  /*1bb0*/  ISETP.LT.AND P3, PT, R33, R0.reuse, !P0 ;  /* 0x000000002100720c */ /* 0x080fe40004761270 */
[C---:B------:R-:W-:Y:S02]  /*1bc0*/  LOP3.LUT R31, R3.reuse, 0x60, RZ, 0xfc, !PT ;  /* 0x00000060031f7812 */ /* 0x040fe400078efcff */
[----:B------:R-:W-:Y:S01]  /*1bd0*/  LOP3.LUT R33, R3, 0x70, RZ, 0xfc, !PT ;  /* 0x0000007003217812 */ /* 0x000fe200078efcff */
[----:B------:R-:W1:Y:S01]  /*1be0*/  LDS.128 R44, [R99] ;  /* 0x00000000632c7984 */ /* 0x000e620000000c00 */
[----:B------:R-:W-:Y:S01]  /*1bf0*/  ISETP.LT.AND P2, PT, R29, R0, !P0 ;  /* 0x000000001d00720c */ /* 0x000fe20004741270 */
[----:B------:R-:W-:Y:S02]  /*1c00*/  VIADD R29, R37, 0x18000 ;  /* 0x00018000251d7836 */ /* 0x000fe40000000000 */
[----:B------:R-:W2:Y:S01]  /*1c10*/  LDS.128 R52, [R99+0x1100] ;  /* 0x0011000063347984 */ /* 0x000ea20000000c00 */
[----:B------:R-:W-:-:S03]  /*1c20*/  IMAD.WIDE R2, R35, 0x2, R6 ;  /* 0x0000000223027825 */ /* 0x000fc600078e0206 */
[----:B------:R-:W3:Y:S01]  /*1c30*/  LDS.128 R24, [R99+0x2200] ;  /* 0x0022000063187984 */ /* 0x000ee20000000c00 */
[----:B------:R-:W-:Y:S02]  /*1c40*/  VIADD R35, R37, 0x3c000 ;  /* 0x0003c00025237836 */ /* 0x000fe40000000000 */
[--C-:B------:R-:W-:Y:S01]  /*1c50*/  IMAD.WIDE R28, R29, 0x2, R6.reuse ;  /* 0x000000021d1c7825 */ /* 0x100fe200078e0206 */
[----:B------:R-:W4:Y:S04]  /*1c60*/  LDS.128 R20, [R99+0x3300] ;  /* 0x0033000063147984 */ /* 0x000f280000000c00 */
[----:B------:R-:W5:Y:S04]  /*1c70*/  LDS.128 R16, [R99+0x4400] ;  /* 0x0044000063107984 */ /* 0x000f680000000c00 */
[----:B------:R-:W5:Y:S04]  /*1c80*/  LDS.128 R12, [R99+0x5500] ;  /* 0x00550000630c7984 */ /* 0x000f680000000c00 */
[----:B------:R-:W5:Y:S04]  /*1c90*/  LDS.128 R8, [R99+0x6600] ;  /* 0x0066000063087984 */ /* 0x000f680000000c00 */
[----:B-1----:R1:W-:Y:S01]  /*1ca0*/  @P1 STG.E.128 desc[UR18][R4.64], R44 ;  /* 0x0000002c04001986 */ /* 0x0023e2000c101d12 */
[-C--:B------:R-:W-:Y:S01]  /*1cb0*/  ISETP.LT.AND P1, PT, R31, R0.reuse, !P0 ;  /* 0x000000001f00720c */ /* 0x080fe20004721270 */
[----:B------:R-:W-:Y:S01]  /*1cc0*/  VIADD R31, R37, 0x24000 ;  /* 0x00024000251f7836 */ /* 0x000fe20000000000 */
[----:B------:R-:W-:Y:S01]  /*1cd0*/  ISETP.LT.AND P0, PT, R33, R0, !P0 ;  /* 0x000000002100720c */ /* 0x000fe20004701270 */
[----:B------:R-:W-:Y:S01]  /*1ce0*/  VIADD R33, R37, 0x30000 ;  /* 0x0003000025217836 */ /* 0x000fe20000000000 */
[----:B--2---:R2:W-:Y:S01]  /*1cf0*/  @P6 STG.E.128 desc[UR18][R2.64], R52 ;  /* 0x0000003402006986 */ /* 0x0045e2000c101d12 */
[----:B------:R-:W-:-:S03]  /*1d00*/  IMAD.WIDE R30, R31, 0x2, R6 ;  /* 0x000000021f1e7825 */ /* 0x000fc600078e0206 */
[----:B---3--:R2:W-:Y:S04]  /*1d10*/  @P5 STG.E.128 desc[UR18][R28.64], R24 ;  /* 0x000000181c005986 */ /* 0x0085e8000c101d12 */
[----:B----4-:R2:W-:Y:S01]  /*1d20*/  @P4 STG.E.128 desc[UR18][R30.64], R20 ;  /* 0x000000141e004986 */ /* 0x0105e2000c101d12 */
[----:B-1----:R-:W-:-:S04]  /*1d30*/  IMAD.WIDE R4, R33, 0x2, R6 ;  /* 0x0000000221047825 */ /* 0x002fc800078e0206 */
[--C-:B------:R-:W-:Y:S01]  /*1d40*/  IMAD.WIDE R32, R35, 0x2, R6.reuse ;  /* 0x0000000223207825 */ /* 0x100fe200078e0206 */
[----:B-----5:R2:W-:Y:S03]  /*1d50*/  @P3 STG.E.128 desc[UR18][R4.64], R16 ;  /* 0x0000001004003986 */ /* 0x0205e6000c101d12 */
[----:B------:R-:W-:Y:S01]  /*1d60*/  IMAD.WIDE R34, R39, 0x2, R6 ;  /* 0x0000000227227825 */ /* 0x000fe200078e0206 */
[----:B------:R2:W-:Y:S04]  /*1d70*/  @P2 STG.E.128 desc[UR18][R32.64], R12 ;  /* 0x0000000c20002986 */ /* 0x0005e8000c101d12 */
[----:B------:R2:W-:Y:S01]  /*1d80*/  @P1 STG.E.128 desc[UR18][R34.64], R8 ;  /* 0x0000000822001986 */ /* 0x0005e2000c101d12 */
[----:B------:R-:W-:Y:S05]  /*1d90*/  @!P0 EXIT ;  /* 0x000000000000894d */ /* 0x000fea0003800000 */
[----:B------:R-:W1:Y:S01]  /*1da0*/  LDS.128 R96, [R99+0x7700] ;  /* 0x0077000063607984 */ /* 0x000e620000000c00 */
[----:B------:R-:W-:-:S04]  /*1db0*/  VIADD R37, R37, 0x54000 ;  /* 0x0005400025257836 */ /* 0x000fc80000000000 */
[----:B------:R-:W-:-:S05]  /*1dc0*/  IMAD.WIDE R6, R37, 0x2, R6 ;  /* 0x0000000225067825 */ /* 0x000fca00078e0206 */
[----:B-1----:R-:W-:Y:S01]  /*1dd0*/  STG.E.128 desc[UR18][R6.64], R96 ;  /* 0x0000006006007986 */ /* 0x002fe2000c101d12 */
[----:B------:R-:W-:Y:S05]  /*1de0*/  EXIT ;  /* 0x000000000000794d */ /* 0x000fea0003800000 */
.L_x_1:
[----:B------:R-:W-:-:S00]  /*1df0*/  BRA `(.L_x_1) ;  /* 0xfffffffc00fc7947 */ /* 0x000fc0000383ffff */
[----:B------:R-:W-:-:S00]  /*1e00*/  NOP ;  /* 0x0000000000007918 */ /* 0x000fc00000000000 */
[----:B------:R-:W-:-:S00]  /*1e10*/  NOP ;  /* 0x0000000000007918 */ /* 0x000fc00000000000 */
[----:B------:R-:W-:-:S00]  /*1e20*/  NOP ;  /* 0x0000000000007918 */ /* 0x000fc00000000000 */
[----:B------:R-:W-:-:S00]  /*1e30*/  NOP ;  /* 0x0000000000007918 */ /* 0x000fc00000000000 */
[----:B------:R-:W-:-:S00]  /*1e40*/  NOP ;  /* 0x0000000000007918 */ /* 0x000fc00000000000 */
[----:B------:R-:W-:-:S00]  /*1e50*/  NOP ;  /* 0x0000000000007918 */ /* 0x000fc00000000000 */
[----:B------:R-:W-:-:S00]  /*1e60*/  NOP ;  /* 0x0000000000007918 */ /* 0x000fc00000000000 */
[----:B------:R-:W-:-:S00]  /*1e70*/  NOP ;  /* 0x0000000000007918 */ /* 0x000fc00000000000 */
.L_x_2:


//--------------------- .nv.shared.triton_mm      --------------------------
	.section	.nv.shared.triton_mm,"aw",@nobits
	.sectionflags	@""
	.align	16
	.zero		1024


//--------------------- .nv.constant0.triton_mm   --------------------------
	.section	.nv.constant0.triton_mm,"a",@progbits
	.sectionflags	@""
	.align	4
.nv.constant0.triton_mm:
	.zero		560
